//
// Generated by NVIDIA NVVM Compiler
//
// Compiler Build ID: CL-36424714
// Cuda compilation tools, release 13.0, V13.0.88
// Based on NVVM 20.0.0
//

.version 9.0
.target sm_100
.address_size 64

	// .globl	_Z13matmul_kernelPfS_S_iii
// _ZZ13matmul_kernelPfS_S_iiiE2As has been demoted
// _ZZ13matmul_kernelPfS_S_iiiE2Bs has been demoted
.extern .shared .align 16 .b8 smem[];

.visible .entry _Z13matmul_kernelPfS_S_iii(
	.param .u64 .ptr .align 1 _Z13matmul_kernelPfS_S_iii_param_0,
	.param .u64 .ptr .align 1 _Z13matmul_kernelPfS_S_iii_param_1,
	.param .u64 .ptr .align 1 _Z13matmul_kernelPfS_S_iii_param_2,
	.param .u32 _Z13matmul_kernelPfS_S_iii_param_3,
	.param .u32 _Z13matmul_kernelPfS_S_iii_param_4,
	.param .u32 _Z13matmul_kernelPfS_S_iii_param_5
)
{
	.reg .pred 	%p<12>;
	.reg .b32 	%r<32>;
	.reg .b32 	%f<115>;
	.reg .b64 	%rd<13>;
	// demoted variable
	.shared .align 4 .b8 _ZZ13matmul_kernelPfS_S_iiiE2As[4096];
	// demoted variable
	.shared .align 4 .b8 _ZZ13matmul_kernelPfS_S_iiiE2Bs[4096];
	ld.param.u64 	%rd3, [_Z13matmul_kernelPfS_S_iii_param_0];
	ld.param.u64 	%rd4, [_Z13matmul_kernelPfS_S_iii_param_1];
	ld.param.u64 	%rd5, [_Z13matmul_kernelPfS_S_iii_param_2];
	ld.param.u32 	%r15, [_Z13matmul_kernelPfS_S_iii_param_3];
	ld.param.u32 	%r16, [_Z13matmul_kernelPfS_S_iii_param_4];
	ld.param.u32 	%r17, [_Z13matmul_kernelPfS_S_iii_param_5];
	mov.u32 	%r18, %ctaid.x;
	shl.b32 	%r19, %r18, 5;
	mov.u32 	%r1, %tid.x;
	add.s32 	%r2, %r19, %r1;
	mov.u32 	%r20, %ctaid.y;
	shl.b32 	%r21, %r20, 5;
	mov.u32 	%r3, %tid.y;
	add.s32 	%r4, %r21, %r3;
	cvt.rn.f32.s32 	%f10, %r16;
	mul.f32 	%f11, %f10, 0f3D000000;
	cvt.rpi.f32.f32 	%f1, %f11;
	setp.leu.f32 	%p1, %f1, 0f00000000;
	mov.f32 	%f114, 0f00000000;
	@%p1 bra 	$L__BB0_7;
	shl.b32 	%r23, %r3, 7;
	mov.u32 	%r24, _ZZ13matmul_kernelPfS_S_iiiE2As;
	add.s32 	%r5, %r24, %r23;
	shl.b32 	%r25, %r1, 2;
	add.s32 	%r6, %r5, %r25;
	mul.lo.s32 	%r7, %r16, %r4;
	mov.u32 	%r26, _ZZ13matmul_kernelPfS_S_iiiE2Bs;
	add.s32 	%r9, %r26, %r25;
	add.s32 	%r8, %r9, %r23;
	cvta.to.global.u64 	%rd1, %rd4;
	cvta.to.global.u64 	%rd2, %rd5;
	mov.f32 	%f114, 0f00000000;
	mov.b32 	%r31, 0;
$L__BB0_2:
	setp.ge.s32 	%p2, %r4, %r15;
	shl.b32 	%r11, %r31, 5;
	add.s32 	%r27, %r11, %r1;
	setp.ge.s32 	%p3, %r27, %r16;
	mov.f32 	%f112, 0f00000000;
	or.pred  	%p4, %p2, %p3;
	@%p4 bra 	$L__BB0_4;
	add.s32 	%r28, %r27, %r7;
	mul.wide.s32 	%rd6, %r28, 4;
	add.s64 	%rd7, %rd1, %rd6;
	ld.global.f32 	%f112, [%rd7];
$L__BB0_4:
	setp.ge.s32 	%p5, %r2, %r17;
	st.shared.f32 	[%r6], %f112;
	add.s32 	%r13, %r11, %r3;
	setp.ge.s32 	%p6, %r13, %r16;
	mov.f32 	%f113, 0f00000000;
	or.pred  	%p7, %p5, %p6;
	@%p7 bra 	$L__BB0_6;
	mad.lo.s32 	%r29, %r13, %r17, %r2;
	mul.wide.s32 	%rd8, %r29, 4;
	add.s64 	%rd9, %rd2, %rd8;
	ld.global.f32 	%f113, [%rd9];
$L__BB0_6:
	st.shared.f32 	[%r8], %f113;
	bar.sync 	0;
	ld.shared.f32 	%f15, [%r5];
	ld.shared.f32 	%f16, [%r9];
	fma.rn.f32 	%f17, %f15, %f16, %f114;
	ld.shared.f32 	%f18, [%r5+4];
	ld.shared.f32 	%f19, [%r9+128];
	fma.rn.f32 	%f20, %f18, %f19, %f17;
	ld.shared.f32 	%f21, [%r5+8];
	ld.shared.f32 	%f22, [%r9+256];
	fma.rn.f32 	%f23, %f21, %f22, %f20;
	ld.shared.f32 	%f24, [%r5+12];
	ld.shared.f32 	%f25, [%r9+384];
	fma.rn.f32 	%f26, %f24, %f25, %f23;
	ld.shared.f32 	%f27, [%r5+16];
	ld.shared.f32 	%f28, [%r9+512];
	fma.rn.f32 	%f29, %f27, %f28, %f26;
	ld.shared.f32 	%f30, [%r5+20];
	ld.shared.f32 	%f31, [%r9+640];
	fma.rn.f32 	%f32, %f30, %f31, %f29;
	ld.shared.f32 	%f33, [%r5+24];
	ld.shared.f32 	%f34, [%r9+768];
	fma.rn.f32 	%f35, %f33, %f34, %f32;
	ld.shared.f32 	%f36, [%r5+28];
	ld.shared.f32 	%f37, [%r9+896];
	fma.rn.f32 	%f38, %f36, %f37, %f35;
	ld.shared.f32 	%f39, [%r5+32];
	ld.shared.f32 	%f40, [%r9+1024];
	fma.rn.f32 	%f41, %f39, %f40, %f38;
	ld.shared.f32 	%f42, [%r5+36];
	ld.shared.f32 	%f43, [%r9+1152];
	fma.rn.f32 	%f44, %f42, %f43, %f41;
	ld.shared.f32 	%f45, [%r5+40];
	ld.shared.f32 	%f46, [%r9+1280];
	fma.rn.f32 	%f47, %f45, %f46, %f44;
	ld.shared.f32 	%f48, [%r5+44];
	ld.shared.f32 	%f49, [%r9+1408];
	fma.rn.f32 	%f50, %f48, %f49, %f47;
	ld.shared.f32 	%f51, [%r5+48];
	ld.shared.f32 	%f52, [%r9+1536];
	fma.rn.f32 	%f53, %f51, %f52, %f50;
	ld.shared.f32 	%f54, [%r5+52];
	ld.shared.f32 	%f55, [%r9+1664];
	fma.rn.f32 	%f56, %f54, %f55, %f53;
	ld.shared.f32 	%f57, [%r5+56];
	ld.shared.f32 	%f58, [%r9+1792];
	fma.rn.f32 	%f59, %f57, %f58, %f56;
	ld.shared.f32 	%f60, [%r5+60];
	ld.shared.f32 	%f61, [%r9+1920];
	fma.rn.f32 	%f62, %f60, %f61, %f59;
	ld.shared.f32 	%f63, [%r5+64];
	ld.shared.f32 	%f64, [%r9+2048];
	fma.rn.f32 	%f65, %f63, %f64, %f62;
	ld.shared.f32 	%f66, [%r5+68];
	ld.shared.f32 	%f67, [%r9+2176];
	fma.rn.f32 	%f68, %f66, %f67, %f65;
	ld.shared.f32 	%f69, [%r5+72];
	ld.shared.f32 	%f70, [%r9+2304];
	fma.rn.f32 	%f71, %f69, %f70, %f68;
	ld.shared.f32 	%f72, [%r5+76];
	ld.shared.f32 	%f73, [%r9+2432];
	fma.rn.f32 	%f74, %f72, %f73, %f71;
	ld.shared.f32 	%f75, [%r5+80];
	ld.shared.f32 	%f76, [%r9+2560];
	fma.rn.f32 	%f77, %f75, %f76, %f74;
	ld.shared.f32 	%f78, [%r5+84];
	ld.shared.f32 	%f79, [%r9+2688];
	fma.rn.f32 	%f80, %f78, %f79, %f77;
	ld.shared.f32 	%f81, [%r5+88];
	ld.shared.f32 	%f82, [%r9+2816];
	fma.rn.f32 	%f83, %f81, %f82, %f80;
	ld.shared.f32 	%f84, [%r5+92];
	ld.shared.f32 	%f85, [%r9+2944];
	fma.rn.f32 	%f86, %f84, %f85, %f83;
	ld.shared.f32 	%f87, [%r5+96];
	ld.shared.f32 	%f88, [%r9+3072];
	fma.rn.f32 	%f89, %f87, %f88, %f86;
	ld.shared.f32 	%f90, [%r5+100];
	ld.shared.f32 	%f91, [%r9+3200];
	fma.rn.f32 	%f92, %f90, %f91, %f89;
	ld.shared.f32 	%f93, [%r5+104];
	ld.shared.f32 	%f94, [%r9+3328];
	fma.rn.f32 	%f95, %f93, %f94, %f92;
	ld.shared.f32 	%f96, [%r5+108];
	ld.shared.f32 	%f97, [%r9+3456];
	fma.rn.f32 	%f98, %f96, %f97, %f95;
	ld.shared.f32 	%f99, [%r5+112];
	ld.shared.f32 	%f100, [%r9+3584];
	fma.rn.f32 	%f101, %f99, %f100, %f98;
	ld.shared.f32 	%f102, [%r5+116];
	ld.shared.f32 	%f103, [%r9+3712];
	fma.rn.f32 	%f104, %f102, %f103, %f101;
	ld.shared.f32 	%f105, [%r5+120];
	ld.shared.f32 	%f106, [%r9+3840];
	fma.rn.f32 	%f107, %f105, %f106, %f104;
	ld.shared.f32 	%f108, [%r5+124];
	ld.shared.f32 	%f109, [%r9+3968];
	fma.rn.f32 	%f114, %f108, %f109, %f107;
	bar.sync 	0;
	add.s32 	%r31, %r31, 1;
	cvt.rn.f32.u32 	%f110, %r31;
	setp.gt.f32 	%p8, %f1, %f110;
	@%p8 bra 	$L__BB0_2;
$L__BB0_7:
	setp.ge.s32 	%p9, %r4, %r15;
	setp.ge.s32 	%p10, %r2, %r17;
	or.pred  	%p11, %p9, %p10;
	@%p11 bra 	$L__BB0_9;
	mad.lo.s32 	%r30, %r17, %r4, %r2;
	cvta.to.global.u64 	%rd10, %rd3;
	mul.wide.s32 	%rd11, %r30, 4;
	add.s64 	%rd12, %rd10, %rd11;
	st.global.f32 	[%rd12], %f114;
$L__BB0_9:
	ret;

}
	// .globl	_Z14matmul_kernel2PfS_S_iii
.visible .entry _Z14matmul_kernel2PfS_S_iii(
	.param .u64 .ptr .align 1 _Z14matmul_kernel2PfS_S_iii_param_0,
	.param .u64 .ptr .align 1 _Z14matmul_kernel2PfS_S_iii_param_1,
	.param .u64 .ptr .align 1 _Z14matmul_kernel2PfS_S_iii_param_2,
	.param .u32 _Z14matmul_kernel2PfS_S_iii_param_3,
	.param .u32 _Z14matmul_kernel2PfS_S_iii_param_4,
	.param .u32 _Z14matmul_kernel2PfS_S_iii_param_5
)
{
	.reg .pred 	%p<12>;
	.reg .b32 	%r<34>;
	.reg .b32 	%f<115>;
	.reg .b64 	%rd<13>;

	ld.param.u64 	%rd3, [_Z14matmul_kernel2PfS_S_iii_param_0];
	ld.param.u64 	%rd4, [_Z14matmul_kernel2PfS_S_iii_param_1];
	ld.param.u64 	%rd5, [_Z14matmul_kernel2PfS_S_iii_param_2];
	ld.param.u32 	%r14, [_Z14matmul_kernel2PfS_S_iii_param_3];
	ld.param.u32 	%r15, [_Z14matmul_kernel2PfS_S_iii_param_4];
	ld.param.u32 	%r16, [_Z14matmul_kernel2PfS_S_iii_param_5];
	mov.u32 	%r17, %ctaid.x;
	shl.b32 	%r18, %r17, 5;
	mov.u32 	%r1, %tid.x;
	add.s32 	%r2, %r18, %r1;
	mov.u32 	%r19, %ctaid.y;
	shl.b32 	%r20, %r19, 5;
	mov.u32 	%r3, %tid.y;
	add.s32 	%r4, %r20, %r3;
	cvt.rn.f32.s32 	%f10, %r15;
	mul.f32 	%f11, %f10, 0f3D000000;
	cvt.rpi.f32.f32 	%f1, %f11;
	setp.leu.f32 	%p1, %f1, 0f00000000;
	mov.f32 	%f114, 0f00000000;
	@%p1 bra 	$L__BB1_7;
	shl.b32 	%r22, %r3, 5;
	add.s32 	%r23, %r22, %r1;
	shl.b32 	%r24, %r23, 2;
	mov.u32 	%r25, smem;
	add.s32 	%r5, %r25, %r24;
	mul.lo.s32 	%r6, %r15, %r4;
	shl.b32 	%r26, %r3, 7;
	add.s32 	%r7, %r25, %r26;
	shl.b32 	%r27, %r1, 2;
	add.s32 	%r28, %r25, %r27;
	add.s32 	%r8, %r28, 4096;
	cvta.to.global.u64 	%rd1, %rd4;
	cvta.to.global.u64 	%rd2, %rd5;
	mov.f32 	%f114, 0f00000000;
	mov.b32 	%r33, 0;
$L__BB1_2:
	setp.ge.s32 	%p2, %r4, %r14;
	shl.b32 	%r10, %r33, 5;
	add.s32 	%r29, %r10, %r1;
	setp.ge.s32 	%p3, %r29, %r15;
	mov.f32 	%f112, 0f00000000;
	or.pred  	%p4, %p2, %p3;
	@%p4 bra 	$L__BB1_4;
	add.s32 	%r30, %r29, %r6;
	mul.wide.s32 	%rd6, %r30, 4;
	add.s64 	%rd7, %rd1, %rd6;
	ld.global.f32 	%f112, [%rd7];
$L__BB1_4:
	setp.ge.s32 	%p5, %r2, %r16;
	st.shared.f32 	[%r5], %f112;
	add.s32 	%r12, %r10, %r3;
	setp.ge.s32 	%p6, %r12, %r15;
	mov.f32 	%f113, 0f00000000;
	or.pred  	%p7, %p5, %p6;
	@%p7 bra 	$L__BB1_6;
	mad.lo.s32 	%r31, %r12, %r16, %r2;
	mul.wide.s32 	%rd8, %r31, 4;
	add.s64 	%rd9, %rd2, %rd8;
	ld.global.f32 	%f113, [%rd9];
$L__BB1_6:
	st.shared.f32 	[%r5+4096], %f113;
	bar.sync 	0;
	ld.shared.v4.f32 	{%f15, %f16, %f17, %f18}, [%r7];
	ld.shared.f32 	%f19, [%r8];
	fma.rn.f32 	%f20, %f15, %f19, %f114;
	ld.shared.f32 	%f21, [%r8+128];
	fma.rn.f32 	%f22, %f16, %f21, %f20;
	ld.shared.f32 	%f23, [%r8+256];
	fma.rn.f32 	%f24, %f17, %f23, %f22;
	ld.shared.f32 	%f25, [%r8+384];
	fma.rn.f32 	%f26, %f18, %f25, %f24;
	ld.shared.v4.f32 	{%f27, %f28, %f29, %f30}, [%r7+16];
	ld.shared.f32 	%f31, [%r8+512];
	fma.rn.f32 	%f32, %f27, %f31, %f26;
	ld.shared.f32 	%f33, [%r8+640];
	fma.rn.f32 	%f34, %f28, %f33, %f32;
	ld.shared.f32 	%f35, [%r8+768];
	fma.rn.f32 	%f36, %f29, %f35, %f34;
	ld.shared.f32 	%f37, [%r8+896];
	fma.rn.f32 	%f38, %f30, %f37, %f36;
	ld.shared.v4.f32 	{%f39, %f40, %f41, %f42}, [%r7+32];
	ld.shared.f32 	%f43, [%r8+1024];
	fma.rn.f32 	%f44, %f39, %f43, %f38;
	ld.shared.f32 	%f45, [%r8+1152];
	fma.rn.f32 	%f46, %f40, %f45, %f44;
	ld.shared.f32 	%f47, [%r8+1280];
	fma.rn.f32 	%f48, %f41, %f47, %f46;
	ld.shared.f32 	%f49, [%r8+1408];
	fma.rn.f32 	%f50, %f42, %f49, %f48;
	ld.shared.v4.f32 	{%f51, %f52, %f53, %f54}, [%r7+48];
	ld.shared.f32 	%f55, [%r8+1536];
	fma.rn.f32 	%f56, %f51, %f55, %f50;
	ld.shared.f32 	%f57, [%r8+1664];
	fma.rn.f32 	%f58, %f52, %f57, %f56;
	ld.shared.f32 	%f59, [%r8+1792];
	fma.rn.f32 	%f60, %f53, %f59, %f58;
	ld.shared.f32 	%f61, [%r8+1920];
	fma.rn.f32 	%f62, %f54, %f61, %f60;
	ld.shared.v4.f32 	{%f63, %f64, %f65, %f66}, [%r7+64];
	ld.shared.f32 	%f67, [%r8+2048];
	fma.rn.f32 	%f68, %f63, %f67, %f62;
	ld.shared.f32 	%f69, [%r8+2176];
	fma.rn.f32 	%f70, %f64, %f69, %f68;
	ld.shared.f32 	%f71, [%r8+2304];
	fma.rn.f32 	%f72, %f65, %f71, %f70;
	ld.shared.f32 	%f73, [%r8+2432];
	fma.rn.f32 	%f74, %f66, %f73, %f72;
	ld.shared.v4.f32 	{%f75, %f76, %f77, %f78}, [%r7+80];
	ld.shared.f32 	%f79, [%r8+2560];
	fma.rn.f32 	%f80, %f75, %f79, %f74;
	ld.shared.f32 	%f81, [%r8+2688];
	fma.rn.f32 	%f82, %f76, %f81, %f80;
	ld.shared.f32 	%f83, [%r8+2816];
	fma.rn.f32 	%f84, %f77, %f83, %f82;
	ld.shared.f32 	%f85, [%r8+2944];
	fma.rn.f32 	%f86, %f78, %f85, %f84;
	ld.shared.v4.f32 	{%f87, %f88, %f89, %f90}, [%r7+96];
	ld.shared.f32 	%f91, [%r8+3072];
	fma.rn.f32 	%f92, %f87, %f91, %f86;
	ld.shared.f32 	%f93, [%r8+3200];
	fma.rn.f32 	%f94, %f88, %f93, %f92;
	ld.shared.f32 	%f95, [%r8+3328];
	fma.rn.f32 	%f96, %f89, %f95, %f94;
	ld.shared.f32 	%f97, [%r8+3456];
	fma.rn.f32 	%f98, %f90, %f97, %f96;
	ld.shared.v4.f32 	{%f99, %f100, %f101, %f102}, [%r7+112];
	ld.shared.f32 	%f103, [%r8+3584];
	fma.rn.f32 	%f104, %f99, %f103, %f98;
	ld.shared.f32 	%f105, [%r8+3712];
	fma.rn.f32 	%f106, %f100, %f105, %f104;
	ld.shared.f32 	%f107, [%r8+3840];
	fma.rn.f32 	%f108, %f101, %f107, %f106;
	ld.shared.f32 	%f109, [%r8+3968];
	fma.rn.f32 	%f114, %f102, %f109, %f108;
	bar.sync 	0;
	add.s32 	%r33, %r33, 1;
	cvt.rn.f32.u32 	%f110, %r33;
	setp.gt.f32 	%p8, %f1, %f110;
	@%p8 bra 	$L__BB1_2;
$L__BB1_7:
	setp.ge.s32 	%p9, %r4, %r14;
	setp.ge.s32 	%p10, %r2, %r16;
	or.pred  	%p11, %p9, %p10;
	@%p11 bra 	$L__BB1_9;
	mad.lo.s32 	%r32, %r16, %r4, %r2;
	cvta.to.global.u64 	%rd10, %rd3;
	mul.wide.s32 	%rd11, %r32, 4;
	add.s64 	%rd12, %rd10, %rd11;
	st.global.f32 	[%rd12], %f114;
$L__BB1_9:
	ret;

}


// ===== COMPILED SASS (sm_100) =====

	.target	sm_100

	.elftype	@"ET_EXEC"


//--------------------- .note.nv.tkinfo           --------------------------
	.section	.note.nv.tkinfo,"",@"SHT_NOTE"
	.sectionflags	@"SHF_NOTE_NV_TKINFO"
	.tkinfo
        /*0018*/ 	.word	0x00000002
        /*0030*/ 	.string	""
        /*0030*/ 	.string	"ptxas"
        /*0030*/ 	.string	"Cuda compilation tools, release 13.0, V13.0.88"
        /*0030*/ 	.string	"Build cuda_13.0.r13.0/compiler.36424714_0"
        /*0030*/ 	.string	"-arch sm_100 -m 64 "



//--------------------- .note.nv.cuinfo           --------------------------
	.section	.note.nv.cuinfo,"",@"SHT_NOTE"
	.sectionflags	@"SHF_NOTE_NV_CUINFO"
        /*0018*/ 	.short	0x0002
        /*001a*/ 	.short	0x0064
        /*001c*/ 	.short	0x0082
	.zero		2


//--------------------- .nv.info                  --------------------------
	.section	.nv.info,"",@"SHT_CUDA_INFO"
	.align	4


	//----- nvinfo : EIATTR_REGCOUNT
	.align		4
        /*0000*/ 	.byte	0x04, 0x2f
        /*0002*/ 	.short	(.L_1 - .L_0)
	.align		4
.L_0:
        /*0004*/ 	.word	index@(_Z13matmul_kernelPfS_S_iii)
        /*0008*/ 	.word	0x00000020


	//----- nvinfo : EIATTR_FRAME_SIZE
	.align		4
.L_1:
        /*000c*/ 	.byte	0x04, 0x11
        /*000e*/ 	.short	(.L_3 - .L_2)
	.align		4
.L_2:
        /*0010*/ 	.word	index@(_Z13matmul_kernelPfS_S_iii)
        /*0014*/ 	.word	0x00000000


	//----- nvinfo : EIATTR_REGCOUNT
	.align		4
.L_3:
        /*0018*/ 	.byte	0x04, 0x2f
        /*001a*/ 	.short	(.L_5 - .L_4)
	.align		4
.L_4:
        /*001c*/ 	.word	index@(_Z14matmul_kernel2PfS_S_iii)
        /*0020*/ 	.word	0x00000020


	//----- nvinfo : EIATTR_FRAME_SIZE
	.align		4
.L_5:
        /*0024*/ 	.byte	0x04, 0x11
        /*0026*/ 	.short	(.L_7 - .L_6)
	.align		4
.L_6:
        /*0028*/ 	.word	index@(_Z14matmul_kernel2PfS_S_iii)
        /*002c*/ 	.word	0x00000000


	//----- nvinfo : EIATTR_MIN_STACK_SIZE
	.align		4
.L_7:
        /*0030*/ 	.byte	0x04, 0x12
        /*0032*/ 	.short	(.L_9 - .L_8)
	.align		4
.L_8:
        /*0034*/ 	.word	index@(_Z14matmul_kernel2PfS_S_iii)
        /*0038*/ 	.word	0x00000000


	//----- nvinfo : EIATTR_MIN_STACK_SIZE
	.align		4
.L_9:
        /*003c*/ 	.byte	0x04, 0x12
        /*003e*/ 	.short	(.L_11 - .L_10)
	.align		4
.L_10:
        /*0040*/ 	.word	index@(_Z13matmul_kernelPfS_S_iii)
        /*0044*/ 	.word	0x00000000
.L_11:


//--------------------- .nv.compat                --------------------------
	.section	.nv.compat,"",@"SHT_CUDA_COMPAT_INFO"
	.align	4
        /*0000*/ 	.byte	0x02, 0x09, 0x00, 0x00, 0x02, 0x02, 0x01, 0x00, 0x02, 0x05, 0x05, 0x00, 0x03, 0x07, 0x01, 0x01
        /*0010*/ 	.byte	0x02, 0x03, 0x00, 0x00, 0x02, 0x06, 0x01, 0x00, 0x04, 0x0b, 0x08, 0x00, 0x09, 0x00, 0x00, 0x00
        /*0020*/ 	.byte	0x00, 0x00, 0x00, 0x00


//--------------------- .nv.info._Z14matmul_kernel2PfS_S_iii --------------------------
	.section	.nv.info._Z14matmul_kernel2PfS_S_iii,"",@"SHT_CUDA_INFO"
	.sectionflags	@""
	.align	4


	//----- nvinfo : EIATTR_CUDA_API_VERSION
	.align		4
        /*0000*/ 	.byte	0x04, 0x37
        /*0002*/ 	.short	(.L_13 - .L_12)
.L_12:
        /*0004*/ 	.word	0x00000082


	//----- nvinfo : EIATTR_KPARAM_INFO
	.align		4
.L_13:
        /*0008*/ 	.byte	0x04, 0x17
        /*000a*/ 	.short	(.L_15 - .L_14)
.L_14:
        /*000c*/ 	.word	0x00000000
        /*0010*/ 	.short	0x0005
        /*0012*/ 	.short	0x0020
        /*0014*/ 	.byte	0x00, 0xf0, 0x11, 0x00


	//----- nvinfo : EIATTR_KPARAM_INFO
	.align		4
.L_15:
        /*0018*/ 	.byte	0x04, 0x17
        /*001a*/ 	.short	(.L_17 - .L_16)
.L_16:
        /*001c*/ 	.word	0x00000000
        /*0020*/ 	.short	0x0004
        /*0022*/ 	.short	0x001c
        /*0024*/ 	.byte	0x00, 0xf0, 0x11, 0x00


	//----- nvinfo : EIATTR_KPARAM_INFO
	.align		4
.L_17:
        /*0028*/ 	.byte	0x04, 0x17
        /*002a*/ 	.short	(.L_19 - .L_18)
.L_18:
        /*002c*/ 	.word	0x00000000
        /*0030*/ 	.short	0x0003
        /*0032*/ 	.short	0x0018
        /*0034*/ 	.byte	0x00, 0xf0, 0x11, 0x00


	//----- nvinfo : EIATTR_KPARAM_INFO
	.align		4
.L_19:
        /*0038*/ 	.byte	0x04, 0x17
        /*003a*/ 	.short	(.L_21 - .L_20)
.L_20:
        /*003c*/ 	.word	0x00000000
        /*0040*/ 	.short	0x0002
        /*0042*/ 	.short	0x0010
        /*0044*/ 	.byte	0x00, 0xf5, 0x21, 0x00


	//----- nvinfo : EIATTR_KPARAM_INFO
	.align		4
.L_21:
        /*0048*/ 	.byte	0x04, 0x17
        /*004a*/ 	.short	(.L_23 - .L_22)
.L_22:
        /*004c*/ 	.word	0x00000000
        /*0050*/ 	.short	0x0001
        /*0052*/ 	.short	0x0008
        /*0054*/ 	.byte	0x00, 0xf5, 0x21, 0x00


	//----- nvinfo : EIATTR_KPARAM_INFO
	.align		4
.L_23:
        /*0058*/ 	.byte	0x04, 0x17
        /*005a*/ 	.short	(.L_25 - .L_24)
.L_24:
        /*005c*/ 	.word	0x00000000
        /*0060*/ 	.short	0x0000
        /*0062*/ 	.short	0x0000
        /*0064*/ 	.byte	0x00, 0xf5, 0x21, 0x00


	//----- nvinfo : EIATTR_SPARSE_MMA_MASK
	.align		4
.L_25:
        /*0068*/ 	.byte	0x03, 0x50
        /*006a*/ 	.short	0x0000


	//----- nvinfo : EIATTR_MAXREG_COUNT
	.align		4
        /*006c*/ 	.byte	0x03, 0x1b
        /*006e*/ 	.short	0x00ff


	//----- nvinfo : EIATTR_NUM_BARRIERS
	.align		4
        /*0070*/ 	.byte	0x02, 0x4c
        /*0072*/ 	.byte	0x01
	.zero		1


	//----- nvinfo : EIATTR_MERCURY_ISA_VERSION
	.align		4
        /*0074*/ 	.byte	0x03, 0x5f
        /*0076*/ 	.short	0x0101


	//----- nvinfo : EIATTR_VRC_CTA_INIT_COUNT
	.align		4
        /*0078*/ 	.byte	0x02, 0x4a
	.zero		1
	.zero		1


	//----- nvinfo : EIATTR_EXIT_INSTR_OFFSETS
	.align		4
        /*007c*/ 	.byte	0x04, 0x1c
        /*007e*/ 	.short	(.L_27 - .L_26)


	//   ....[0]....
.L_26:
        /*0080*/ 	.word	0x000007e0


	//   ....[1]....
        /*0084*/ 	.word	0x00000830


	//----- nvinfo : EIATTR_CBANK_PARAM_SIZE
	.align		4
.L_27:
        /*0088*/ 	.byte	0x03, 0x19
        /*008a*/ 	.short	0x0024


	//----- nvinfo : EIATTR_PARAM_CBANK
	.align		4
        /*008c*/ 	.byte	0x04, 0x0a
        /*008e*/ 	.short	(.L_29 - .L_28)
	.align		4
.L_28:
        /*0090*/ 	.word	index@(.nv.constant0._Z14matmul_kernel2PfS_S_iii)
        /*0094*/ 	.short	0x0380
        /*0096*/ 	.short	0x0024


	//----- nvinfo : EIATTR_SW_WAR
	.align		4
.L_29:
        /*0098*/ 	.byte	0x04, 0x36
        /*009a*/ 	.short	(.L_31 - .L_30)
.L_30:
        /*009c*/ 	.word	0x00000008
.L_31:


//--------------------- .nv.info._Z13matmul_kernelPfS_S_iii --------------------------
	.section	.nv.info._Z13matmul_kernelPfS_S_iii,"",@"SHT_CUDA_INFO"
	.sectionflags	@""
	.align	4


	//----- nvinfo : EIATTR_CUDA_API_VERSION
	.align		4
        /*0000*/ 	.byte	0x04, 0x37
        /*0002*/ 	.short	(.L_33 - .L_32)
.L_32:
        /*0004*/ 	.word	0x00000082


	//----- nvinfo : EIATTR_KPARAM_INFO
	.align		4
.L_33:
        /*0008*/ 	.byte	0x04, 0x17
        /*000a*/ 	.short	(.L_35 - .L_34)
.L_34:
        /*000c*/ 	.word	0x00000000
        /*0010*/ 	.short	0x0005
        /*0012*/ 	.short	0x0020
        /*0014*/ 	.byte	0x00, 0xf0, 0x11, 0x00


	//----- nvinfo : EIATTR_KPARAM_INFO
	.align		4
.L_35:
        /*0018*/ 	.byte	0x04, 0x17
        /*001a*/ 	.short	(.L_37 - .L_36)
.L_36:
        /*001c*/ 	.word	0x00000000
        /*0020*/ 	.short	0x0004
        /*0022*/ 	.short	0x001c
        /*0024*/ 	.byte	0x00, 0xf0, 0x11, 0x00


	//----- nvinfo : EIATTR_KPARAM_INFO
	.align		4
.L_37:
        /*0028*/ 	.byte	0x04, 0x17
        /*002a*/ 	.short	(.L_39 - .L_38)
.L_38:
        /*002c*/ 	.word	0x00000000
        /*0030*/ 	.short	0x0003
        /*0032*/ 	.short	0x0018
        /*0034*/ 	.byte	0x00, 0xf0, 0x11, 0x00


	//----- nvinfo : EIATTR_KPARAM_INFO
	.align		4
.L_39:
        /*0038*/ 	.byte	0x04, 0x17
        /*003a*/ 	.short	(.L_41 - .L_40)
.L_40:
        /*003c*/ 	.word	0x00000000
        /*0040*/ 	.short	0x0002
        /*0042*/ 	.short	0x0010
        /*0044*/ 	.byte	0x00, 0xf5, 0x21, 0x00


	//----- nvinfo : EIATTR_KPARAM_INFO
	.align		4
.L_41:
        /*0048*/ 	.byte	0x04, 0x17
        /*004a*/ 	.short	(.L_43 - .L_42)
.L_42:
        /*004c*/ 	.word	0x00000000
        /*0050*/ 	.short	0x0001
        /*0052*/ 	.short	0x0008
        /*0054*/ 	.byte	0x00, 0xf5, 0x21, 0x00


	//----- nvinfo : EIATTR_KPARAM_INFO
	.align		4
.L_43:
        /*0058*/ 	.byte	0x04, 0x17
        /*005a*/ 	.short	(.L_45 - .L_44)
.L_44:
        /*005c*/ 	.word	0x00000000
        /*0060*/ 	.short	0x0000
        /*0062*/ 	.short	0x0000
        /*0064*/ 	.byte	0x00, 0xf5, 0x21, 0x00


	//----- nvinfo : EIATTR_SPARSE_MMA_MASK
	.align		4
.L_45:
        /*0068*/ 	.byte	0x03, 0x50
        /*006a*/ 	.short	0x0000


	//----- nvinfo : EIATTR_MAXREG_COUNT
	.align		4
        /*006c*/ 	.byte	0x03, 0x1b
        /*006e*/ 	.short	0x00ff


	//----- nvinfo : EIATTR_NUM_BARRIERS
	.align		4
        /*0070*/ 	.byte	0x02, 0x4c
        /*0072*/ 	.byte	0x01
	.zero		1


	//----- nvinfo : EIATTR_MERCURY_ISA_VERSION
	.align		4
        /*0074*/ 	.byte	0x03, 0x5f
        /*0076*/ 	.short	0x0101


	//----- nvinfo : EIATTR_VRC_CTA_INIT_COUNT
	.align		4
        /*0078*/ 	.byte	0x02, 0x4a
	.zero		1
	.zero		1


	//----- nvinfo : EIATTR_EXIT_INSTR_OFFSETS
	.align		4
        /*007c*/ 	.byte	0x04, 0x1c
        /*007e*/ 	.short	(.L_47 - .L_46)


	//   ....[0]....
.L_46:
        /*0080*/ 	.word	0x00000800


	//   ....[1]....
        /*0084*/ 	.word	0x00000850


	//----- nvinfo : EIATTR_CBANK_PARAM_SIZE
	.align		4
.L_47:
        /*0088*/ 	.byte	0x03, 0x19
        /*008a*/ 	.short	0x0024


	//----- nvinfo : EIATTR_PARAM_CBANK
	.align		4
        /*008c*/ 	.byte	0x04, 0x0a
        /*008e*/ 	.short	(.L_49 - .L_48)
	.align		4
.L_48:
        /*0090*/ 	.word	index@(.nv.constant0._Z13matmul_kernelPfS_S_iii)
        /*0094*/ 	.short	0x0380
        /*0096*/ 	.short	0x0024


	//----- nvinfo : EIATTR_SW_WAR
	.align		4
.L_49:
        /*0098*/ 	.byte	0x04, 0x36
        /*009a*/ 	.short	(.L_51 - .L_50)
.L_50:
        /*009c*/ 	.word	0x00000008
.L_51:


//--------------------- .nv.callgraph             --------------------------
	.section	.nv.callgraph,"",@"SHT_CUDA_CALLGRAPH"
	.align	4
	.sectionentsize	8
	.align		4
        /*0000*/ 	.word	0x00000000
	.align		4
        /*0004*/ 	.word	0xffffffff
	.align		4
        /*0008*/ 	.word	0x00000000
	.align		4
        /*000c*/ 	.word	0xfffffffe
	.align		4
        /*0010*/ 	.word	0x00000000
	.align		4
        /*0014*/ 	.word	0xfffffffd
	.align		4
        /*0018*/ 	.word	0x00000000
	.align		4
        /*001c*/ 	.word	0xfffffffc


//--------------------- .text._Z14matmul_kernel2PfS_S_iii --------------------------
	.section	.text._Z14matmul_kernel2PfS_S_iii,"ax",@progbits
	.align	128
        .global         _Z14matmul_kernel2PfS_S_iii
        .type           _Z14matmul_kernel2PfS_S_iii,@function
        .size           _Z14matmul_kernel2PfS_S_iii,(.L_x_6 - _Z14matmul_kernel2PfS_S_iii)
        .other          _Z14matmul_kernel2PfS_S_iii,@"STO_CUDA_ENTRY STV_DEFAULT"
_Z14matmul_kernel2PfS_S_iii:
.text._Z14matmul_kernel2PfS_S_iii:
[----:B------:R-:W-:Y:S01]  /*0000*/  LDC R1, c[0x0][0x37c] ;  /* 0x0000df00ff017b82 */ /* 0x000fe20000000800 */
[----:B------:R-:W0:Y:S01]  /*0010*/  LDCU UR4, c[0x0][0x39c] ;  /* 0x00007380ff0477ac */ /* 0x000e220008000800 */
[----:B------:R-:W1:Y:S01]  /*0020*/  S2R R21, SR_CTAID.X ;  /* 0x0000000000157919 */ /* 0x000e620000002500 */
[----:B------:R-:W-:Y:S01]  /*0030*/  HFMA2 R13, -RZ, RZ, 0, 0 ;  /* 0x00000000ff0d7431 */ /* 0x000fe200000001ff */
[----:B------:R-:W2:Y:S01]  /*0040*/  LDCU UR11, c[0x0][0x3a0] ;  /* 0x00007400ff0b77ac */ /* 0x000ea20008000800 */
[----:B------:R-:W1:Y:S01]  /*0050*/  S2R R0, SR_TID.X ;  /* 0x0000000000007919 */ /* 0x000e620000002100 */
[----:B------:R-:W3:Y:S01]  /*0060*/  LDCU.64 UR6, c[0x0][0x358] ;  /* 0x00006b00ff0677ac */ /* 0x000ee20008000a00 */
[----:B------:R-:W4:Y:S01]  /*0070*/  S2R R20, SR_CTAID.Y ;  /* 0x0000000000147919 */ /* 0x000f220000002600 */
[----:B------:R-:W4:Y:S01]  /*0080*/  S2R R3, SR_TID.Y ;  /* 0x0000000000037919 */ /* 0x000f220000002200 */
[----:B0-----:R-:W-:-:S05]  /*0090*/  I2FP.F32.S32 R2, UR4 ;  /* 0x0000000400027c45 */ /* 0x001fca0008201400 */
[----:B------:R-:W-:-:S04]  /*00a0*/  FMUL R2, R2, 0.03125 ;  /* 0x3d00000002027820 */ /* 0x000fc80000400000 */
[----:B------:R-:W0:Y:S01]  /*00b0*/  FRND.CEIL R19, R2 ;  /* 0x0000000200137307 */ /* 0x000e220000209000 */
[----:B-1----:R-:W-:Y:S02]  /*00c0*/  LEA R21, R21, R0, 0x5 ;  /* 0x0000000015157211 */ /* 0x002fe400078e28ff */
[----:B0-----:R-:W-:Y:S02]  /*00d0*/  FSETP.GT.AND P0, PT, R19, RZ, PT ;  /* 0x000000ff1300720b */ /* 0x001fe40003f04000 */
[----:B----4-:R-:W-:-:S11]  /*00e0*/  LEA R20, R20, R3, 0x5 ;  /* 0x0000000314147211 */ /* 0x010fd600078e28ff */
[----:B--23--:R-:W-:Y:S05]  /*00f0*/  @!P0 BRA `(.L_x_0) ;  /* 0x0000000400ac8947 */ /* 0x00cfea0003800000 */
[----:B------:R-:W0:Y:S01]  /*0100*/  S2UR UR5, SR_CgaCtaId ;  /* 0x00000000000579c3 */ /* 0x000e220000008800 */
[----:B------:R-:W-:Y:S01]  /*0110*/  UMOV UR4, 0x400 ;  /* 0x0000040000047882 */ /* 0x000fe20000000000 */
[----:B------:R-:W-:Y:S01]  /*0120*/  LEA R18, R3, R0, 0x5 ;  /* 0x0000000003127211 */ /* 0x000fe200078e28ff */
[----:B------:R-:W1:Y:S01]  /*0130*/  LDCU UR10, c[0x0][0x3a0] ;  /* 0x00007400ff0a77ac */ /* 0x000e620008000800 */
[----:B------:R-:W-:Y:S02]  /*0140*/  MOV R13, RZ ;  /* 0x000000ff000d7202 */ /* 0x000fe40000000f00 */
[----:B------:R-:W-:Y:S01]  /*0150*/  MOV R2, RZ ;  /* 0x000000ff00027202 */ /* 0x000fe20000000f00 */
[----:B------:R-:W2:Y:S01]  /*0160*/  LDCU.64 UR8, c[0x0][0x398] ;  /* 0x00007300ff0877ac */ /* 0x000ea20008000a00 */
[----:B0-----:R-:W-:-:S06]  /*0170*/  ULEA UR4, UR5, UR4, 0x18 ;  /* 0x0000000405047291 */ /* 0x001fcc000f8ec0ff */
[----:B------:R-:W-:Y:S02]  /*0180*/  LEA R18, R18, UR4, 0x2 ;  /* 0x0000000412127c11 */ /* 0x000fe4000f8e10ff */
[----:B------:R-:W-:Y:S02]  /*0190*/  LEA R17, R3, UR4, 0x7 ;  /* 0x0000000403117c11 */ /* 0x000fe4000f8e38ff */
[----:B-12---:R-:W-:-:S07]  /*01a0*/  LEA R16, R0, UR4, 0x2 ;  /* 0x0000000400107c11 */ /* 0x006fce000f8e10ff */
.L_x_1:
[C---:B------:R-:W-:Y:S01]  /*01b0*/  LEA R7, R2.reuse, R0, 0x5 ;  /* 0x0000000002077211 */ /* 0x040fe200078e28ff */
[----:B------:R-:W-:Y:S01]  /*01c0*/  HFMA2 R29, -RZ, RZ, 0, 0 ;  /* 0x00000000ff1d7431 */ /* 0x000fe200000001ff */
[----:B------:R-:W-:Y:S02]  /*01d0*/  LEA R6, R2, R3, 0x5 ;  /* 0x0000000302067211 */ /* 0x000fe400078e28ff */
[----:B------:R-:W-:Y:S02]  /*01e0*/  ISETP.GE.AND P1, PT, R7, UR9, PT ;  /* 0x0000000907007c0c */ /* 0x000fe4000bf26270 */
[----:B------:R-:W-:Y:S02]  /*01f0*/  ISETP.GE.AND P0, PT, R6, UR9, PT ;  /* 0x0000000906007c0c */ /* 0x000fe4000bf06270 */
[----:B------:R-:W-:Y:S02]  /*0200*/  ISETP.GE.OR P1, PT, R20, UR8, P1 ;  /* 0x0000000814007c0c */ /* 0x000fe40008f26670 */
[----:B------:R-:W-:-:S02]  /*0210*/  ISETP.GE.OR P0, PT, R21, UR10, P0 ;  /* 0x0000000a15007c0c */ /* 0x000fc40008706670 */
[----:B------:R-:W-:-:S09]  /*0220*/  MOV R23, RZ ;  /* 0x000000ff00177202 */ /* 0x000fd20000000f00 */
[----:B------:R-:W0:Y:S01]  /*0230*/  @!P1 LDC.64 R8, c[0x0][0x388] ;  /* 0x0000e200ff089b82 */ /* 0x000e220000000a00 */
[----:B------:R-:W-:Y:S02]  /*0240*/  @!P1 IMAD R7, R20, UR9, R7 ;  /* 0x0000000914079c24 */ /* 0x000fe4000f8e0207 */
[----:B------:R-:W-:-:S05]  /*0250*/  @!P0 IMAD R15, R6, UR10, R21 ;  /* 0x0000000a060f8c24 */ /* 0x000fca000f8e0215 */
[----:B------:R-:W1:Y:S01]  /*0260*/  @!P0 LDC.64 R4, c[0x0][0x390] ;  /* 0x0000e400ff048b82 */ /* 0x000e620000000a00 */
[----:B0-----:R-:W-:-:S05]  /*0270*/  @!P1 IMAD.WIDE R8, R7, 0x4, R8 ;  /* 0x0000000407089825 */ /* 0x001fca00078e0208 */
[----:B------:R-:W2:Y:S01]  /*0280*/  @!P1 LDG.E R23, desc[UR6][R8.64] ;  /* 0x0000000608179981 */ /* 0x000ea2000c1e1900 */
[----:B-1----:R-:W-:-:S05]  /*0290*/  @!P0 IMAD.WIDE R14, R15, 0x4, R4 ;  /* 0x000000040f0e8825 */ /* 0x002fca00078e0204 */
[----:B------:R-:W3:Y:S01]  /*02a0*/  @!P0 LDG.E R29, desc[UR6][R14.64] ;  /* 0x000000060e1d8981 */ /* 0x000ee2000c1e1900 */
[----:B------:R-:W-:-:S03]  /*02b0*/  IADD3 R2, PT, PT, R2, 0x1, RZ ;  /* 0x0000000102027810 */ /* 0x000fc60007ffe0ff */
[----:B--2---:R-:W-:Y:S04]  /*02c0*/  STS [R18], R23 ;  /* 0x0000001712007388 */ /* 0x004fe80000000800 */
[----:B---3--:R-:W-:Y:S01]  /*02d0*/  STS [R18+0x1000], R29 ;  /* 0x0010001d12007388 */ /* 0x008fe20000000800 */
[----:B------:R-:W-:Y:S06]  /*02e0*/  BAR.SYNC.DEFER_BLOCKING 0x0 ;  /* 0x0000000000007b1d */ /* 0x000fec0000010000 */
[----:B------:R-:W-:Y:S04]  /*02f0*/  LDS R12, [R16+0x1000] ;  /* 0x00100000100c7984 */ /* 0x000fe80000000800 */
[----:B------:R-:W0:Y:S04]  /*0300*/  LDS.128 R4, [R17] ;  /* 0x0000000011047984 */ /* 0x000e280000000c00 */
[----:B------:R-:W1:Y:S04]  /*0310*/  LDS R28, [R16+0x1080] ;  /* 0x00108000101c7984 */ /* 0x000e680000000800 */
[----:B------:R-:W2:Y:S04]  /*0320*/  LDS R14, [R16+0x1100] ;  /* 0x00110000100e7984 */ /* 0x000ea80000000800 */
[----:B------:R-:W3:Y:S04]  /*0330*/  LDS R26, [R16+0x1180] ;  /* 0x00118000101a7984 */ /* 0x000ee80000000800 */
[----:B------:R-:W-:Y:S04]  /*0340*/  LDS R27, [R16+0x1200] ;  /* 0x00120000101b7984 */ /* 0x000fe80000000800 */
[----:B------:R-:W4:Y:S04]  /*0350*/  LDS.128 R8, [R17+0x10] ;  /* 0x0000100011087984 */ /* 0x000f280000000c00 */
[----:B------:R-:W5:Y:S04]  /*0360*/  LDS R24, [R16+0x1280] ;  /* 0x0012800010187984 */ /* 0x000f680000000800 */
[----:B------:R-:W5:Y:S04]  /*0370*/  LDS R25, [R16+0x1300] ;  /* 0x0013000010197984 */ /* 0x000f680000000800 */
[----:B------:R-:W5:Y:S04]  /*0380*/  LDS R22, [R16+0x1380] ;  /* 0x0013800010167984 */ /* 0x000f680000000800 */
[----:B------:R-:W-:Y:S01]  /*0390*/  LDS R23, [R16+0x1400] ;  /* 0x0014000010177984 */ /* 0x000fe20000000800 */
[----:B0-----:R-:W-:-:S03]  /*03a0*/  FFMA R4, R4, R12, R13 ;  /* 0x0000000c04047223 */ /* 0x001fc6000000000d */
[----:B------:R-:W-:Y:S01]  /*03b0*/  LDS R29, [R16+0x1500] ;  /* 0x00150000101d7984 */ /* 0x000fe20000000800 */
[----:B-1----:R-:W-:-:S03]  /*03c0*/  FFMA R5, R5, R28, R4 ;  /* 0x0000001c05057223 */ /* 0x002fc60000000004 */
[----:B------:R-:W-:Y:S01]  /*03d0*/  LDS R28, [R16+0x1680] ;  /* 0x00168000101c7984 */ /* 0x000fe20000000800 */
[----:B--2---:R-:W-:-:S03]  /*03e0*/  FFMA R6, R6, R14, R5 ;  /* 0x0000000e06067223 */ /* 0x004fc60000000005 */
[----:B------:R-:W0:Y:S01]  /*03f0*/  LDS.128 R12, [R17+0x20] ;  /* 0x00002000110c7984 */ /* 0x000e220000000c00 */
[----:B---3--:R-:W-:-:S03]  /*0400*/  FFMA R7, R7, R26, R6 ;  /* 0x0000001a07077223 */ /* 0x008fc60000000006 */
[----:B------:R-:W1:Y:S01]  /*0410*/  LDS R26, [R16+0x1480] ;  /* 0x00148000101a7984 */ /* 0x000e620000000800 */
[----:B----4-:R-:W-:-:S03]  /*0420*/  FFMA R8, R8, R27, R7 ;  /* 0x0000001b08087223 */ /* 0x010fc60000000007 */
[----:B------:R-:W-:Y:S01]  /*0430*/  LDS.128 R4, [R17+0x30] ;  /* 0x0000300011047984 */ /* 0x000fe20000000c00 */
[----:B-----5:R-:W-:-:S03]  /*0440*/  FFMA R9, R9, R24, R8 ;  /* 0x0000001809097223 */ /* 0x020fc60000000008 */
[----:B------:R-:W2:Y:S01]  /*0450*/  LDS R24, [R16+0x1580] ;  /* 0x0015800010187984 */ /* 0x000ea20000000800 */
[----:B------:R-:W-:-:S03]  /*0460*/  FFMA R10, R10, R25, R9 ;  /* 0x000000190a0a7223 */ /* 0x000fc60000000009 */
[----:B------:R-:W3:Y:S04]  /*0470*/  LDS R25, [R16+0x1600] ;  /* 0x0016000010197984 */ /* 0x000ee80000000800 */
[----:B------:R-:W4:Y:S01]  /*0480*/  LDS R27, [R16+0x1700] ;  /* 0x00170000101b7984 */ /* 0x000f220000000800 */
[----:B------:R-:W-:-:S03]  /*0490*/  FFMA R11, R11, R22, R10 ;  /* 0x000000160b0b7223 */ /* 0x000fc6000000000a */
[----:B------:R-:W5:Y:S01]  /*04a0*/  LDS R22, [R16+0x1780] ;  /* 0x0017800010167984 */ /* 0x000f620000000800 */
[----:B0-----:R-:W-:-:S03]  /*04b0*/  FFMA R12, R12, R23, R11 ;  /* 0x000000170c0c7223 */ /* 0x001fc6000000000b */
[----:B------:R-:W-:Y:S01]  /*04c0*/  LDS R23, [R16+0x1800] ;  /* 0x0018000010177984 */ /* 0x000fe20000000800 */
[----:B-1----:R-:W-:-:S03]  /*04d0*/  FFMA R13, R13, R26, R12 ;  /* 0x0000001a0d0d7223 */ /* 0x002fc6000000000c */
[----:B------:R-:W0:Y:S01]  /*04e0*/  LDS.128 R8, [R17+0x40] ;  /* 0x0000400011087984 */ /* 0x000e220000000c00 */
[----:B------:R-:W-:-:S03]  /*04f0*/  FFMA R14, R14, R29, R13 ;  /* 0x0000001d0e0e7223 */ /* 0x000fc6000000000d */
[----:B------:R-:W1:Y:S04]  /*0500*/  LDS R26, [R16+0x1880] ;  /* 0x00188000101a7984 */ /* 0x000e680000000800 */
[----:B------:R-:W1:Y:S01]  /*0510*/  LDS R29, [R16+0x1900] ;  /* 0x00190000101d7984 */ /* 0x000e620000000800 */
[----:B--2---:R-:W-:-:S03]  /*0520*/  FFMA R15, R15, R24, R14 ;  /* 0x000000180f0f7223 */ /* 0x004fc6000000000e */
[----:B------:R-:W2:Y:S01]  /*0530*/  LDS R24, [R16+0x1980] ;  /* 0x0019800010187984 */ /* 0x000ea20000000800 */
[----:B---3--:R-:W-:-:S03]  /*0540*/  FFMA R4, R4, R25, R15 ;  /* 0x0000001904047223 */ /* 0x008fc6000000000f */
[----:B------:R-:W-:Y:S04]  /*0550*/  LDS R25, [R16+0x1a00] ;  /* 0x001a000010197984 */ /* 0x000fe80000000800 */
[----:B------:R-:W3:Y:S01]  /*0560*/  LDS.128 R12, [R17+0x50] ;  /* 0x00005000110c7984 */ /* 0x000ee20000000c00 */
[----:B------:R-:W-:-:S03]  /*0570*/  FFMA R5, R5, R28, R4 ;  /* 0x0000001c05057223 */ /* 0x000fc60000000004 */
[----:B------:R-:W3:Y:S01]  /*0580*/  LDS R28, [R16+0x1a80] ;  /* 0x001a8000101c7984 */ /* 0x000ee20000000800 */
[----:B----4-:R-:W-:-:S03]  /*0590*/  FFMA R6, R6, R27, R5 ;  /* 0x0000001b06067223 */ /* 0x010fc60000000005 */
[----:B------:R-:W4:Y:S01]  /*05a0*/  LDS R27, [R16+0x1b00] ;  /* 0x001b0000101b7984 */ /* 0x000f220000000800 */
[----:B-----5:R-:W-:-:S03]  /*05b0*/  FFMA R7, R7, R22, R6 ;  /* 0x0000001607077223 */ /* 0x020fc60000000006 */
[----:B------:R-:W5:Y:S01]  /*05c0*/  LDS R22, [R16+0x1b80] ;  /* 0x001b800010167984 */ /* 0x000f620000000800 */
[----:B0-----:R-:W-:-:S03]  /*05d0*/  FFMA R8, R8, R23, R7 ;  /* 0x0000001708087223 */ /* 0x001fc60000000007 */
[----:B------:R-:W-:Y:S01]  /*05e0*/  LDS R23, [R16+0x1c00] ;  /* 0x001c000010177984 */ /* 0x000fe20000000800 */
[----:B-1----:R-:W-:-:S03]  /*05f0*/  FFMA R9, R9, R26, R8 ;  /* 0x0000001a09097223 */ /* 0x002fc60000000008 */
[----:B------:R-:W0:Y:S01]  /*0600*/  LDS.128 R4, [R17+0x60] ;  /* 0x0000600011047984 */ /* 0x000e220000000c00 */
[----:B------:R-:W-:-:S04]  /*0610*/  FFMA R10, R10, R29, R9 ;  /* 0x0000001d0a0a7223 */ /* 0x000fc80000000009 */
[----:B--2---:R-:W-:Y:S02]  /*0620*/  FFMA R11, R11, R24, R10 ;  /* 0x000000180b0b7223 */ /* 0x004fe4000000000a */
[----:B------:R-:W1:Y:S02]  /*0630*/  LDS R24, [R16+0x1c80] ;  /* 0x001c800010187984 */ /* 0x000e640000000800 */
[----:B---3--:R-:W-:Y:S02]  /*0640*/  FFMA R12, R12, R25, R11 ;  /* 0x000000190c0c7223 */ /* 0x008fe4000000000b */
[----:B------:R-:W2:Y:S02]  /*0650*/  LDS R25, [R16+0x1d00] ;  /* 0x001d000010197984 */ /* 0x000ea40000000800 */
[----:B------:R-:W-:Y:S02]  /*0660*/  FFMA R13, R13, R28, R12 ;  /* 0x0000001c0d0d7223 */ /* 0x000fe4000000000c */
[----:B------:R-:W3:Y:S02]  /*0670*/  LDS R12, [R16+0x1d80] ;  /* 0x001d8000100c7984 */ /* 0x000ee40000000800 */
[----:B----4-:R-:W-:-:S02]  /*0680*/  FFMA R14, R14, R27, R13 ;  /* 0x0000001b0e0e7223 */ /* 0x010fc4000000000d */
[----:B------:R-:W-:Y:S04]  /*0690*/  LDS R13, [R16+0x1e00] ;  /* 0x001e0000100d7984 */ /* 0x000fe80000000800 */
[----:B------:R-:W4:Y:S01]  /*06a0*/  LDS.128 R8, [R17+0x70] ;  /* 0x0000700011087984 */ /* 0x000f220000000c00 */
[----:B-----5:R-:W-:-:S03]  /*06b0*/  FFMA R27, R15, R22, R14 ;  /* 0x000000160f1b7223 */ /* 0x020fc6000000000e */
[----:B------:R-:W5:Y:S04]  /*06c0*/  LDS R22, [R16+0x1e80] ;  /* 0x001e800010167984 */ /* 0x000f680000000800 */
[----:B------:R-:W5:Y:S04]  /*06d0*/  LDS R15, [R16+0x1f00] ;  /* 0x001f0000100f7984 */ /* 0x000f680000000800 */
[----:B------:R-:W5:Y:S01]  /*06e0*/  LDS R14, [R16+0x1f80] ;  /* 0x001f8000100e7984 */ /* 0x000f620000000800 */
[----:B0-----:R-:W-:-:S04]  /*06f0*/  FFMA R4, R4, R23, R27 ;  /* 0x0000001704047223 */ /* 0x001fc8000000001b */
[----:B-1----:R-:W-:Y:S01]  /*0700*/  FFMA R5, R5, R24, R4 ;  /* 0x0000001805057223 */ /* 0x002fe20000000004 */
[----:B------:R-:W-:-:S03]  /*0710*/  I2FP.F32.U32 R4, R2 ;  /* 0x0000000200047245 */ /* 0x000fc60000201000 */
[----:B--2---:R-:W-:Y:S01]  /*0720*/  FFMA R6, R6, R25, R5 ;  /* 0x0000001906067223 */ /* 0x004fe20000000005 */
[----:B------:R-:W-:Y:S01]  /*0730*/  BAR.SYNC.DEFER_BLOCKING 0x0 ;  /* 0x0000000000007b1d */ /* 0x000fe20000010000 */
[----:B------:R-:W-:Y:S02]  /*0740*/  FSETP.GT.AND P0, PT, R19, R4, PT ;  /* 0x000000041300720b */ /* 0x000fe40003f04000 */
[----:B---3--:R-:W-:-:S04]  /*0750*/  FFMA R7, R7, R12, R6 ;  /* 0x0000000c07077223 */ /* 0x008fc80000000006 */
[----:B----4-:R-:W-:-:S04]  /*0760*/  FFMA R8, R8, R13, R7 ;  /* 0x0000000d08087223 */ /* 0x010fc80000000007 */
[----:B-----5:R-:W-:-:S04]  /*0770*/  FFMA R9, R9, R22, R8 ;  /* 0x0000001609097223 */ /* 0x020fc80000000008 */
[----:B------:R-:W-:-:S04]  /*0780*/  FFMA R10, R10, R15, R9 ;  /* 0x0000000f0a0a7223 */ /* 0x000fc80000000009 */
[----:B------:R-:W-:Y:S01]  /*0790*/  FFMA R13, R11, R14, R10 ;  /* 0x0000000e0b0d7223 */ /* 0x000fe2000000000a */
[----:B------:R-:W-:Y:S06]  /*07a0*/  @P0 BRA `(.L_x_1) ;  /* 0xfffffff800800947 */ /* 0x000fec000383ffff */
.L_x_0:
[----:B------:R-:W0:Y:S01]  /*07b0*/  LDCU UR4, c[0x0][0x398] ;  /* 0x00007300ff0477ac */ /* 0x000e220008000800 */
[----:B------:R-:W-:-:S04]  /*07c0*/  ISETP.GE.AND P0, PT, R21, UR11, PT ;  /* 0x0000000b15007c0c */ /* 0x000fc8000bf06270 */
[----:B0-----:R-:W-:-:S13]  /*07d0*/  ISETP.GE.OR P0, PT, R20, UR4, P0 ;  /* 0x0000000414007c0c */ /* 0x001fda0008706670 */
[----:B------:R-:W-:Y:S05]  /*07e0*/  @P0 EXIT ;  /* 0x000000000000094d */ /* 0x000fea0003800000 */
[----:B------:R-:W0:Y:S01]  /*07f0*/  LDC.64 R2, c[0x0][0x380] ;  /* 0x0000e000ff027b82 */ /* 0x000e220000000a00 */
[----:B------:R-:W-:-:S04]  /*0800*/  IMAD R21, R20, UR11, R21 ;  /* 0x0000000b14157c24 */ /* 0x000fc8000f8e0215 */
[----:B0-----:R-:W-:-:S05]  /*0810*/  IMAD.WIDE R2, R21, 0x4, R2 ;  /* 0x0000000415027825 */ /* 0x001fca00078e0202 */
[----:B------:R-:W-:Y:S01]  /*0820*/  STG.E desc[UR6][R2.64], R13 ;  /* 0x0000000d02007986 */ /* 0x000fe2000c101906 */
[----:B------:R-:W-:Y:S05]  /*0830*/  EXIT ;  /* 0x000000000000794d */ /* 0x000fea0003800000 */
.L_x_2:
[----:B------:R-:W-:-:S00]  /*0840*/  BRA `(.L_x_2) ;  /* 0xfffffffc00fc7947 */ /* 0x000fc0000383ffff */
[----:B------:R-:W-:-:S00]  /*0850*/  NOP ;  /* 0x0000000000007918 */ /* 0x000fc00000000000 */
        /* <DEDUP_REMOVED lines=10> */
.L_x_6:


//--------------------- .text._Z13matmul_kernelPfS_S_iii --------------------------
	.section	.text._Z13matmul_kernelPfS_S_iii,"ax",@progbits
	.align	128
        .global         _Z13matmul_kernelPfS_S_iii
        .type           _Z13matmul_kernelPfS_S_iii,@function
        .size           _Z13matmul_kernelPfS_S_iii,(.L_x_7 - _Z13matmul_kernelPfS_S_iii)
        .other          _Z13matmul_kernelPfS_S_iii,@"STO_CUDA_ENTRY STV_DEFAULT"
_Z13matmul_kernelPfS_S_iii:
.text._Z13matmul_kernelPfS_S_iii:
        /* <DEDUP_REMOVED lines=18> */
[----:B------:R-:W-:Y:S01]  /*0120*/  MOV R7, RZ ;  /* 0x000000ff00077202 */ /* 0x000fe20000000f00 */
[----:B------:R-:W-:Y:S01]  /*0130*/  UIADD3 UR5, UPT, UPT, UR4, 0x1000, URZ ;  /* 0x0000100004057890 */ /* 0x000fe2000fffe0ff */
[----:B------:R-:W-:Y:S01]  /*0140*/  MOV R3, RZ ;  /* 0x000000ff00037202 */ /* 0x000fe20000000f00 */
[----:B------:R-:W1:Y:S01]  /*0150*/  LDCU UR7, c[0x0][0x3a0] ;  /* 0x00007400ff0777ac */ /* 0x000e620008000800 */
[----:B------:R-:W2:Y:S01]  /*0160*/  LDCU.64 UR10, c[0x0][0x398] ;  /* 0x00007300ff0a77ac */ /* 0x000ea20008000a00 */
[----:B0-----:R-:W-:Y:S02]  /*0170*/  ULEA UR4, UR6, UR4, 0x18 ;  /* 0x0000000406047291 */ /* 0x001fe4000f8ec0ff */
[----:B------:R-:W-:-:S04]  /*0180*/  ULEA UR5, UR6, UR5, 0x18 ;  /* 0x0000000506057291 */ /* 0x000fc8000f8ec0ff */
[----:B------:R-:W-:Y:S02]  /*0190*/  LEA R19, R2, UR4, 0x7 ;  /* 0x0000000402137c11 */ /* 0x000fe4000f8e38ff */
[C---:B------:R-:W-:Y:S02]  /*01a0*/  LEA R17, R0.reuse, UR5, 0x2 ;  /* 0x0000000500117c11 */ /* 0x040fe4000f8e10ff */
[----:B------:R-:W-:Y:S02]  /*01b0*/  LEA R18, R0, R19, 0x2 ;  /* 0x0000001300127211 */ /* 0x000fe400078e10ff */
[----:B-12---:R-:W-:-:S07]  /*01c0*/  LEA R16, R2, R17, 0x7 ;  /* 0x0000001102107211 */ /* 0x006fce00078e38ff */
.L_x_4:
        /* <DEDUP_REMOVED lines=18> */
[----:B---3--:R-:W-:Y:S01]  /*02f0*/  STS [R16], R29 ;  /* 0x0000001d10007388 */ /* 0x008fe20000000800 */
[----:B------:R-:W-:Y:S06]  /*0300*/  BAR.SYNC.DEFER_BLOCKING 0x0 ;  /* 0x0000000000007b1d */ /* 0x000fec0000010000 */
[----:B------:R-:W-:Y:S04]  /*0310*/  LDS R6, [R17] ;  /* 0x0000000011067984 */ /* 0x000fe80000000800 */
        /* <DEDUP_REMOVED lines=17> */
[----:B------:R-:W1:Y:S04]  /*0430*/  LDS R11, [R17+0x500] ;  /* 0x00050000110b7984 */ /* 0x000e680000000800 */
[----:B------:R-:W-:Y:S01]  /*0440*/  LDS R28, [R17+0xa80] ;  /* 0x000a8000111c7984 */ /* 0x000fe20000000800 */
[----:B----4-:R-:W-:-:S04]  /*0450*/  FFMA R25, R12, R25, R27 ;  /* 0x000000190c197223 */ /* 0x010fc8000000001b */
[----:B-----5:R-:W-:Y:S02]  /*0460*/  FFMA R10, R24, R13, R25 ;  /* 0x0000000d180a7223 */ /* 0x020fe40000000019 */
[----:B------:R-:W2:Y:S02]  /*0470*/  LDS R24, [R17+0x580] ;  /* 0x0005800011187984 */ /* 0x000ea40000000800 */
[----:B------:R-:W-:Y:S02]  /*0480*/  FFMA R23, R23, R14, R10 ;  /* 0x0000000e17177223 */ /* 0x000fe4000000000a */
[----:B------:R-:W-:Y:S02]  /*0490*/  LDS R25, [R17+0x700] ;  /* 0x0007000011197984 */ /* 0x000fe40000000800 */
[----:B------:R-:W-:Y:S02]  /*04a0*/  FFMA R27, R26, R15, R23 ;  /* 0x0000000f1a1b7223 */ /* 0x000fe40000000017 */
[----:B------:R-:W-:Y:S04]  /*04b0*/  LDS R23, [R17+0x600] ;  /* 0x0006000011177984 */ /* 0x000fe80000000800 */
[----:B------:R-:W3:Y:S04]  /*04c0*/  LDS.128 R12, [R19+0x30] ;  /* 0x00003000130c7984 */ /* 0x000ee80000000c00 */
[----:B------:R-:W4:Y:S01]  /*04d0*/  LDS R26, [R17+0x680] ;  /* 0x00068000111a7984 */ /* 0x000f220000000800 */
[----:B0-----:R-:W-:-:S03]  /*04e0*/  FFMA R9, R4, R9, R27 ;  /* 0x0000000904097223 */ /* 0x001fc6000000001b */
[----:B------:R-:W0:Y:S01]  /*04f0*/  LDS R4, [R17+0x780] ;  /* 0x0007800011047984 */ /* 0x000e220000000800 */
[----:B------:R-:W-:-:S03]  /*0500*/  FFMA R8, R8, R5, R9 ;  /* 0x0000000508087223 */ /* 0x000fc60000000009 */
[----:B------:R-:W-:Y:S01]  /*0510*/  LDS R27, [R17+0x800] ;  /* 0x00080000111b7984 */ /* 0x000fe20000000800 */
[----:B-1----:R-:W-:-:S03]  /*0520*/  FFMA R5, R11, R6, R8 ;  /* 0x000000060b057223 */ /* 0x002fc60000000008 */
[----:B------:R-:W1:Y:S01]  /*0530*/  LDS.128 R8, [R19+0x40] ;  /* 0x0000400013087984 */ /* 0x000e620000000c00 */
[----:B--2---:R-:W-:-:S03]  /*0540*/  FFMA R5, R24, R7, R5 ;  /* 0x0000000718057223 */ /* 0x004fc60000000005 */
[----:B------:R-:W2:Y:S01]  /*0550*/  LDS R24, [R17+0x880] ;  /* 0x0008800011187984 */ /* 0x000ea20000000800 */
[----:B---3--:R-:W-:-:S03]  /*0560*/  FFMA R5, R12, R23, R5 ;  /* 0x000000170c057223 */ /* 0x008fc60000000005 */
[----:B------:R-:W-:Y:S01]  /*0570*/  LDS R23, [R17+0xa00] ;  /* 0x000a000011177984 */ /* 0x000fe20000000800 */
[----:B----4-:R-:W-:-:S04]  /*0580*/  FFMA R26, R26, R13, R5 ;  /* 0x0000000d1a1a7223 */ /* 0x010fc80000000005 */
[----:B------:R-:W-:Y:S02]  /*0590*/  FFMA R25, R25, R14, R26 ;  /* 0x0000000e19197223 */ /* 0x000fe4000000001a */
[----:B------:R-:W3:Y:S02]  /*05a0*/  LDS R26, [R17+0x980] ;  /* 0x00098000111a7984 */ /* 0x000ee40000000800 */
[----:B0-----:R-:W-:Y:S02]  /*05b0*/  FFMA R15, R4, R15, R25 ;  /* 0x0000000f040f7223 */ /* 0x001fe40000000019 */
[----:B------:R-:W0:Y:S04]  /*05c0*/  LDS.128 R4, [R19+0x50] ;  /* 0x0000500013047984 */ /* 0x000e280000000c00 */
[----:B------:R-:W4:Y:S01]  /*05d0*/  LDS R25, [R17+0xb00] ;  /* 0x000b000011197984 */ /* 0x000f220000000800 */
[----:B-1----:R-:W-:-:S03]  /*05e0*/  FFMA R15, R8, R27, R15 ;  /* 0x0000001b080f7223 */ /* 0x002fc6000000000f */
[----:B------:R-:W1:Y:S01]  /*05f0*/  LDS R8, [R17+0xb80] ;  /* 0x000b800011087984 */ /* 0x000e620000000800 */
[----:B--2---:R-:W-:-:S03]  /*0600*/  FFMA R24, R24, R9, R15 ;  /* 0x0000000918187223 */ /* 0x004fc6000000000f */
[----:B------:R-:W-:Y:S04]  /*0610*/  LDS R9, [R17+0xc00] ;  /* 0x000c000011097984 */ /* 0x000fe80000000800 */
[----:B------:R-:W2:Y:S01]  /*0620*/  LDS.128 R12, [R19+0x60] ;  /* 0x00006000130c7984 */ /* 0x000ea20000000c00 */
[----:B------:R-:W-:-:S03]  /*0630*/  FFMA R29, R29, R10, R24 ;  /* 0x0000000a1d1d7223 */ /* 0x000fc60000000018 */
[----:B------:R-:W5:Y:S04]  /*0640*/  LDS R10, [R17+0xc80] ;  /* 0x000c8000110a7984 */ /* 0x000f680000000800 */
[----:B------:R-:W-:Y:S01]  /*0650*/  LDS R24, [R17+0xd80] ;  /* 0x000d800011187984 */ /* 0x000fe20000000800 */
[----:B---3--:R-:W-:-:S04]  /*0660*/  FFMA R11, R26, R11, R29 ;  /* 0x0000000b1a0b7223 */ /* 0x008fc8000000001d */
[----:B0-----:R-:W-:Y:S02]  /*0670*/  FFMA R11, R4, R23, R11 ;  /* 0x00000017040b7223 */ /* 0x001fe4000000000b */
[----:B------:R-:W-:Y:S02]  /*0680*/  LDS R23, [R17+0xf00] ;  /* 0x000f000011177984 */ /* 0x000fe40000000800 */
[----:B------:R-:W-:Y:S02]  /*0690*/  FFMA R28, R28, R5, R11 ;  /* 0x000000051c1c7223 */ /* 0x000fe4000000000b */
[----:B------:R-:W0:Y:S02]  /*06a0*/  LDS R11, [R17+0xd00] ;  /* 0x000d0000110b7984 */ /* 0x000e240000000800 */
[----:B----4-:R-:W-:-:S04]  /*06b0*/  FFMA R25, R25, R6, R28 ;  /* 0x0000000619197223 */ /* 0x010fc8000000001c */
[----:B-1----:R-:W-:Y:S02]  /*06c0*/  FFMA R27, R8, R7, R25 ;  /* 0x00000007081b7223 */ /* 0x002fe40000000019 */
[----:B------:R-:W-:Y:S04]  /*06d0*/  LDS R25, [R17+0xe00] ;  /* 0x000e000011197984 */ /* 0x000fe80000000800 */
[----:B------:R-:W1:Y:S04]  /*06e0*/  LDS.128 R4, [R19+0x70] ;  /* 0x0000700013047984 */ /* 0x000e680000000c00 */
[----:B------:R-:W3:Y:S01]  /*06f0*/  LDS R8, [R17+0xe80] ;  /* 0x000e800011087984 */ /* 0x000ee20000000800 */
[----:B--2---:R-:W-:-:S03]  /*0700*/  FFMA R9, R12, R9, R27 ;  /* 0x000000090c097223 */ /* 0x004fc6000000001b */
[----:B------:R-:W2:Y:S01]  /*0710*/  LDS R12, [R17+0xf80] ;  /* 0x000f8000110c7984 */ /* 0x000ea20000000800 */
[----:B-----5:R-:W-:Y:S01]  /*0720*/  FFMA R10, R10, R13, R9 ;  /* 0x0000000d0a0a7223 */ /* 0x020fe20000000009 */
[----:B------:R-:W-:Y:S01]  /*0730*/  I2FP.F32.U32 R9, R3 ;  /* 0x0000000300097245 */ /* 0x000fe20000201000 */
[----:B------:R-:W-:Y:S03]  /*0740*/  BAR.SYNC.DEFER_BLOCKING 0x0 ;  /* 0x0000000000007b1d */ /* 0x000fe60000010000 */
[----:B------:R-:W-:Y:S01]  /*0750*/  FSETP.GT.AND P0, PT, R20, R9, PT ;  /* 0x000000091400720b */ /* 0x000fe20003f04000 */
[----:B0-----:R-:W-:-:S04]  /*0760*/  FFMA R11, R11, R14, R10 ;  /* 0x0000000e0b0b7223 */ /* 0x001fc8000000000a */
[----:B------:R-:W-:-:S04]  /*0770*/  FFMA R11, R24, R15, R11 ;  /* 0x0000000f180b7223 */ /* 0x000fc8000000000b */
[----:B-1----:R-:W-:-:S04]  /*0780*/  FFMA R11, R4, R25, R11 ;  /* 0x00000019040b7223 */ /* 0x002fc8000000000b */
[----:B---3--:R-:W-:-:S04]  /*0790*/  FFMA R8, R8, R5, R11 ;  /* 0x0000000508087223 */ /* 0x008fc8000000000b */
[----:B------:R-:W-:-:S04]  /*07a0*/  FFMA R23, R23, R6, R8 ;  /* 0x0000000617177223 */ /* 0x000fc80000000008 */
[----:B--2---:R-:W-:Y:S01]  /*07b0*/  FFMA R7, R12, R7, R23 ;  /* 0x000000070c077223 */ /* 0x004fe20000000017 */
[----:B------:R-:W-:Y:S06]  /*07c0*/  @P0 BRA `(.L_x_4) ;  /* 0xfffffff800800947 */ /* 0x000fec000383ffff */
.L_x_3:
        /* <DEDUP_REMOVED lines=9> */
.L_x_5:
        /* <DEDUP_REMOVED lines=10> */
.L_x_7:


//--------------------- .nv.shared._Z14matmul_kernel2PfS_S_iii --------------------------
	.section	.nv.shared._Z14matmul_kernel2PfS_S_iii,"aw",@nobits
	.sectionflags	@""
	.align	16
	.zero		1024


//--------------------- .nv.shared.reserved.0     --------------------------
	.section	.nv.shared.reserved.0,"aw",@nobits
	.weak		__nv_reservedSMEM_offset_0_alias
	.size		__nv_reservedSMEM_offset_0_alias, 0, 64
	.other		__nv_reservedSMEM_offset_0_alias,@"STO_CUDA_RESERVED_SHARED STV_DEFAULT"
__nv_reservedSMEM_offset_0_alias:
	.zero		0
	.zero		64


//--------------------- .nv.shared._Z13matmul_kernelPfS_S_iii --------------------------
	.section	.nv.shared._Z13matmul_kernelPfS_S_iii,"aw",@nobits
	.sectionflags	@""
	.align	16
.nv.shared._Z13matmul_kernelPfS_S_iii:
	.zero		9216


//--------------------- .nv.constant0._Z14matmul_kernel2PfS_S_iii --------------------------
	.section	.nv.constant0._Z14matmul_kernel2PfS_S_iii,"a",@progbits
	.sectionflags	@""
	.align	4
.nv.constant0._Z14matmul_kernel2PfS_S_iii:
	.zero		932


//--------------------- .nv.constant0._Z13matmul_kernelPfS_S_iii --------------------------
	.section	.nv.constant0._Z13matmul_kernelPfS_S_iii,"a",@progbits
	.sectionflags	@""
	.align	4
.nv.constant0._Z13matmul_kernelPfS_S_iii:
	.zero		932


//--------------------- SYMBOLS --------------------------

	.type		.nv.reservedSmem.offset0,@object
	.size		.nv.reservedSmem.offset0,0x4
	.type		.nv.reservedSmem.cap,@object
	.size		.nv.reservedSmem.cap,0x4
